//
// Generated by NVIDIA NVVM Compiler
//
// Compiler Build ID: CL-36424714
// Cuda compilation tools, release 13.0, V13.0.88
// Based on NVVM 20.0.0
//

.version 9.0
.target sm_100
.address_size 64


.entry _ZN32_GLOBAL__N__60bac53f_4_k_cu_vadd5_vaddEPKfS1_Pfi(
	.param .u64 .ptr .align 1 _ZN32_GLOBAL__N__60bac53f_4_k_cu_vadd5_vaddEPKfS1_Pfi_param_0,
	.param .u64 .ptr .align 1 _ZN32_GLOBAL__N__60bac53f_4_k_cu_vadd5_vaddEPKfS1_Pfi_param_1,
	.param .u64 .ptr .align 1 _ZN32_GLOBAL__N__60bac53f_4_k_cu_vadd5_vaddEPKfS1_Pfi_param_2,
	.param .u32 _ZN32_GLOBAL__N__60bac53f_4_k_cu_vadd5_vaddEPKfS1_Pfi_param_3
)
{
	.reg .pred 	%p<2>;
	.reg .b32 	%r<6>;
	.reg .b32 	%f<4>;
	.reg .b64 	%rd<11>;

	ld.param.u64 	%rd1, [_ZN32_GLOBAL__N__60bac53f_4_k_cu_vadd5_vaddEPKfS1_Pfi_param_0];
	ld.param.u64 	%rd2, [_ZN32_GLOBAL__N__60bac53f_4_k_cu_vadd5_vaddEPKfS1_Pfi_param_1];
	ld.param.u64 	%rd3, [_ZN32_GLOBAL__N__60bac53f_4_k_cu_vadd5_vaddEPKfS1_Pfi_param_2];
	ld.param.u32 	%r2, [_ZN32_GLOBAL__N__60bac53f_4_k_cu_vadd5_vaddEPKfS1_Pfi_param_3];
	mov.u32 	%r3, %ntid.x;
	mov.u32 	%r4, %ctaid.x;
	mov.u32 	%r5, %tid.x;
	mad.lo.s32 	%r1, %r3, %r4, %r5;
	setp.ge.s32 	%p1, %r1, %r2;
	@%p1 bra 	$L__BB0_2;
	cvta.to.global.u64 	%rd4, %rd1;
	cvta.to.global.u64 	%rd5, %rd2;
	cvta.to.global.u64 	%rd6, %rd3;
	mul.wide.s32 	%rd7, %r1, 4;
	add.s64 	%rd8, %rd4, %rd7;
	ld.global.f32 	%f1, [%rd8];
	add.s64 	%rd9, %rd5, %rd7;
	ld.global.f32 	%f2, [%rd9];
	add.f32 	%f3, %f1, %f2;
	add.s64 	%rd10, %rd6, %rd7;
	st.global.f32 	[%rd10], %f3;
$L__BB0_2:
	ret;

}


// ===== COMPILED SASS (sm_100) =====

	.target	sm_100

	.elftype	@"ET_EXEC"


//--------------------- .note.nv.tkinfo           --------------------------
	.section	.note.nv.tkinfo,"",@"SHT_NOTE"
	.sectionflags	@"SHF_NOTE_NV_TKINFO"
	.tkinfo
        /*0018*/ 	.word	0x00000002
        /*0030*/ 	.string	""
        /*0030*/ 	.string	"ptxas"
        /*0030*/ 	.string	"Cuda compilation tools, release 13.0, V13.0.88"
        /*0030*/ 	.string	"Build cuda_13.0.r13.0/compiler.36424714_0"
        /*0030*/ 	.string	"-arch sm_100 -m 64 "



//--------------------- .note.nv.cuinfo           --------------------------
	.section	.note.nv.cuinfo,"",@"SHT_NOTE"
	.sectionflags	@"SHF_NOTE_NV_CUINFO"
        /*0018*/ 	.short	0x0002
        /*001a*/ 	.short	0x0064
        /*001c*/ 	.short	0x0082
	.zero		2


//--------------------- .nv.info                  --------------------------
	.section	.nv.info,"",@"SHT_CUDA_INFO"
	.align	4


	//----- nvinfo : EIATTR_REGCOUNT
	.align		4
        /*0000*/ 	.byte	0x04, 0x2f
        /*0002*/ 	.short	(.L_1 - .L_0)
	.align		4
.L_0:
        /*0004*/ 	.word	index@(_ZN32_GLOBAL__N__60bac53f_4_k_cu_vadd5_vaddEPKfS1_Pfi)
        /*0008*/ 	.word	0x0000000c


	//----- nvinfo : EIATTR_FRAME_SIZE
	.align		4
.L_1:
        /*000c*/ 	.byte	0x04, 0x11
        /*000e*/ 	.short	(.L_3 - .L_2)
	.align		4
.L_2:
        /*0010*/ 	.word	index@(_ZN32_GLOBAL__N__60bac53f_4_k_cu_vadd5_vaddEPKfS1_Pfi)
        /*0014*/ 	.word	0x00000000


	//----- nvinfo : EIATTR_MIN_STACK_SIZE
	.align		4
.L_3:
        /*0018*/ 	.byte	0x04, 0x12
        /*001a*/ 	.short	(.L_5 - .L_4)
	.align		4
.L_4:
        /*001c*/ 	.word	index@(_ZN32_GLOBAL__N__60bac53f_4_k_cu_vadd5_vaddEPKfS1_Pfi)
        /*0020*/ 	.word	0x00000000
.L_5:


//--------------------- .nv.compat                --------------------------
	.section	.nv.compat,"",@"SHT_CUDA_COMPAT_INFO"
	.align	4
        /*0000*/ 	.byte	0x02, 0x09, 0x00, 0x00, 0x02, 0x02, 0x01, 0x00, 0x02, 0x05, 0x05, 0x00, 0x03, 0x07, 0x01, 0x01
        /*0010*/ 	.byte	0x02, 0x03, 0x00, 0x00, 0x02, 0x06, 0x01, 0x00, 0x04, 0x0b, 0x08, 0x00, 0x09, 0x00, 0x00, 0x00
        /*0020*/ 	.byte	0x00, 0x00, 0x00, 0x00


//--------------------- .nv.info._ZN32_GLOBAL__N__60bac53f_4_k_cu_vadd5_vaddEPKfS1_Pfi --------------------------
	.section	.nv.info._ZN32_GLOBAL__N__60bac53f_4_k_cu_vadd5_vaddEPKfS1_Pfi,"",@"SHT_CUDA_INFO"
	.sectionflags	@""
	.align	4


	//----- nvinfo : EIATTR_CUDA_API_VERSION
	.align		4
        /*0000*/ 	.byte	0x04, 0x37
        /*0002*/ 	.short	(.L_7 - .L_6)
.L_6:
        /*0004*/ 	.word	0x00000082


	//----- nvinfo : EIATTR_KPARAM_INFO
	.align		4
.L_7:
        /*0008*/ 	.byte	0x04, 0x17
        /*000a*/ 	.short	(.L_9 - .L_8)
.L_8:
        /*000c*/ 	.word	0x00000000
        /*0010*/ 	.short	0x0003
        /*0012*/ 	.short	0x0018
        /*0014*/ 	.byte	0x00, 0xf0, 0x11, 0x00


	//----- nvinfo : EIATTR_KPARAM_INFO
	.align		4
.L_9:
        /*0018*/ 	.byte	0x04, 0x17
        /*001a*/ 	.short	(.L_11 - .L_10)
.L_10:
        /*001c*/ 	.word	0x00000000
        /*0020*/ 	.short	0x0002
        /*0022*/ 	.short	0x0010
        /*0024*/ 	.byte	0x00, 0xf5, 0x21, 0x00


	//----- nvinfo : EIATTR_KPARAM_INFO
	.align		4
.L_11:
        /*0028*/ 	.byte	0x04, 0x17
        /*002a*/ 	.short	(.L_13 - .L_12)
.L_12:
        /*002c*/ 	.word	0x00000000
        /*0030*/ 	.short	0x0001
        /*0032*/ 	.short	0x0008
        /*0034*/ 	.byte	0x00, 0xf5, 0x21, 0x00


	//----- nvinfo : EIATTR_KPARAM_INFO
	.align		4
.L_13:
        /*0038*/ 	.byte	0x04, 0x17
        /*003a*/ 	.short	(.L_15 - .L_14)
.L_14:
        /*003c*/ 	.word	0x00000000
        /*0040*/ 	.short	0x0000
        /*0042*/ 	.short	0x0000
        /*0044*/ 	.byte	0x00, 0xf5, 0x21, 0x00


	//----- nvinfo : EIATTR_SPARSE_MMA_MASK
	.align		4
.L_15:
        /*0048*/ 	.byte	0x03, 0x50
        /*004a*/ 	.short	0x0000


	//----- nvinfo : EIATTR_MAXREG_COUNT
	.align		4
        /*004c*/ 	.byte	0x03, 0x1b
        /*004e*/ 	.short	0x00ff


	//----- nvinfo : EIATTR_MERCURY_ISA_VERSION
	.align		4
        /*0050*/ 	.byte	0x03, 0x5f
        /*0052*/ 	.short	0x0101


	//----- nvinfo : EIATTR_VRC_CTA_INIT_COUNT
	.align		4
        /*0054*/ 	.byte	0x02, 0x4a
	.zero		1
	.zero		1


	//----- nvinfo : EIATTR_EXIT_INSTR_OFFSETS
	.align		4
        /*0058*/ 	.byte	0x04, 0x1c
        /*005a*/ 	.short	(.L_17 - .L_16)


	//   ....[0]....
.L_16:
        /*005c*/ 	.word	0x00000070


	//   ....[1]....
        /*0060*/ 	.word	0x00000130


	//----- nvinfo : EIATTR_CBANK_PARAM_SIZE
	.align		4
.L_17:
        /*0064*/ 	.byte	0x03, 0x19
        /*0066*/ 	.short	0x001c


	//----- nvinfo : EIATTR_PARAM_CBANK
	.align		4
        /*0068*/ 	.byte	0x04, 0x0a
        /*006a*/ 	.short	(.L_19 - .L_18)
	.align		4
.L_18:
        /*006c*/ 	.word	index@(.nv.constant0._ZN32_GLOBAL__N__60bac53f_4_k_cu_vadd5_vaddEPKfS1_Pfi)
        /*0070*/ 	.short	0x0380
        /*0072*/ 	.short	0x001c


	//----- nvinfo : EIATTR_SW_WAR
	.align		4
.L_19:
        /*0074*/ 	.byte	0x04, 0x36
        /*0076*/ 	.short	(.L_21 - .L_20)
.L_20:
        /*0078*/ 	.word	0x00000008
.L_21:


//--------------------- .nv.callgraph             --------------------------
	.section	.nv.callgraph,"",@"SHT_CUDA_CALLGRAPH"
	.align	4
	.sectionentsize	8
	.align		4
        /*0000*/ 	.word	0x00000000
	.align		4
        /*0004*/ 	.word	0xffffffff
	.align		4
        /*0008*/ 	.word	0x00000000
	.align		4
        /*000c*/ 	.word	0xfffffffe
	.align		4
        /*0010*/ 	.word	0x00000000
	.align		4
        /*0014*/ 	.word	0xfffffffd
	.align		4
        /*0018*/ 	.word	0x00000000
	.align		4
        /*001c*/ 	.word	0xfffffffc


//--------------------- .text._ZN32_GLOBAL__N__60bac53f_4_k_cu_vadd5_vaddEPKfS1_Pfi --------------------------
	.section	.text._ZN32_GLOBAL__N__60bac53f_4_k_cu_vadd5_vaddEPKfS1_Pfi,"ax",@progbits
	.align	128
.text._ZN32_GLOBAL__N__60bac53f_4_k_cu_vadd5_vaddEPKfS1_Pfi:
        .type           _ZN32_GLOBAL__N__60bac53f_4_k_cu_vadd5_vaddEPKfS1_Pfi,@function
        .size           _ZN32_GLOBAL__N__60bac53f_4_k_cu_vadd5_vaddEPKfS1_Pfi,(.L_x_1 - _ZN32_GLOBAL__N__60bac53f_4_k_cu_vadd5_vaddEPKfS1_Pfi)
        .other          _ZN32_GLOBAL__N__60bac53f_4_k_cu_vadd5_vaddEPKfS1_Pfi,@"STO_CUDA_ENTRY STV_DEFAULT"
_ZN32_GLOBAL__N__60bac53f_4_k_cu_vadd5_vaddEPKfS1_Pfi:
[----:B------:R-:W-:Y:S01]  /*0000*/  LDC R1, c[0x0][0x37c] ;  /* 0x0000df00ff017b82 */ /* 0x000fe20000000800 */
[----:B------:R-:W0:Y:S01]  /*0010*/  S2R R9, SR_CTAID.X ;  /* 0x0000000000097919 */ /* 0x000e220000002500 */
[----:B------:R-:W0:Y:S01]  /*0020*/  LDCU UR4, c[0x0][0x360] ;  /* 0x00006c00ff0477ac */ /* 0x000e220008000800 */
[----:B------:R-:W0:Y:S01]  /*0030*/  S2R R0, SR_TID.X ;  /* 0x0000000000007919 */ /* 0x000e220000002100 */
[----:B------:R-:W1:Y:S01]  /*0040*/  LDCU UR5, c[0x0][0x398] ;  /* 0x00007300ff0577ac */ /* 0x000e620008000800 */
[----:B0-----:R-:W-:-:S05]  /*0050*/  IMAD R9, R9, UR4, R0 ;  /* 0x0000000409097c24 */ /* 0x001fca000f8e0200 */
[----:B-1----:R-:W-:-:S13]  /*0060*/  ISETP.GE.AND P0, PT, R9, UR5, PT ;  /* 0x0000000509007c0c */ /* 0x002fda000bf06270 */
[----:B------:R-:W-:Y:S05]  /*0070*/  @P0 EXIT ;  /* 0x000000000000094d */ /* 0x000fea0003800000 */
[----:B------:R-:W0:Y:S01]  /*0080*/  LDC.64 R2, c[0x0][0x380] ;  /* 0x0000e000ff027b82 */ /* 0x000e220000000a00 */
[----:B------:R-:W1:Y:S07]  /*0090*/  LDCU.64 UR4, c[0x0][0x358] ;  /* 0x00006b00ff0477ac */ /* 0x000e6e0008000a00 */
[----:B------:R-:W2:Y:S08]  /*00a0*/  LDC.64 R4, c[0x0][0x388] ;  /* 0x0000e200ff047b82 */ /* 0x000eb00000000a00 */
[----:B------:R-:W3:Y:S01]  /*00b0*/  LDC.64 R6, c[0x0][0x390] ;  /* 0x0000e400ff067b82 */ /* 0x000ee20000000a00 */
[----:B0-----:R-:W-:-:S06]  /*00c0*/  IMAD.WIDE R2, R9, 0x4, R2 ;  /* 0x0000000409027825 */ /* 0x001fcc00078e0202 */
[----:B-1----:R-:W4:Y:S01]  /*00d0*/  LDG.E R2, desc[UR4][R2.64] ;  /* 0x0000000402027981 */ /* 0x002f22000c1e1900 */
[----:B--2---:R-:W-:-:S06]  /*00e0*/  IMAD.WIDE R4, R9, 0x4, R4 ;  /* 0x0000000409047825 */ /* 0x004fcc00078e0204 */
[----:B------:R-:W4:Y:S01]  /*00f0*/  LDG.E R5, desc[UR4][R4.64] ;  /* 0x0000000404057981 */ /* 0x000f22000c1e1900 */
[----:B---3--:R-:W-:-:S04]  /*0100*/  IMAD.WIDE R6, R9, 0x4, R6 ;  /* 0x0000000409067825 */ /* 0x008fc800078e0206 */
[----:B----4-:R-:W-:-:S05]  /*0110*/  FADD R9, R2, R5 ;  /* 0x0000000502097221 */ /* 0x010fca0000000000 */
[----:B------:R-:W-:Y:S01]  /*0120*/  STG.E desc[UR4][R6.64], R9 ;  /* 0x0000000906007986 */ /* 0x000fe2000c101904 */
[----:B------:R-:W-:Y:S05]  /*0130*/  EXIT ;  /* 0x000000000000794d */ /* 0x000fea0003800000 */
.L_x_0:
[----:B------:R-:W-:-:S00]  /*0140*/  BRA `(.L_x_0) ;  /* 0xfffffffc00fc7947 */ /* 0x000fc0000383ffff */
[----:B------:R-:W-:-:S00]  /*0150*/  NOP ;  /* 0x0000000000007918 */ /* 0x000fc00000000000 */
        /* <DEDUP_REMOVED lines=10> */
.L_x_1:


//--------------------- .nv.shared.reserved.0     --------------------------
	.section	.nv.shared.reserved.0,"aw",@nobits
	.weak		__nv_reservedSMEM_offset_0_alias
	.size		__nv_reservedSMEM_offset_0_alias, 0, 64
	.other		__nv_reservedSMEM_offset_0_alias,@"STO_CUDA_RESERVED_SHARED STV_DEFAULT"
__nv_reservedSMEM_offset_0_alias:
	.zero		0
	.zero		64


//--------------------- .nv.constant0._ZN32_GLOBAL__N__60bac53f_4_k_cu_vadd5_vaddEPKfS1_Pfi --------------------------
	.section	.nv.constant0._ZN32_GLOBAL__N__60bac53f_4_k_cu_vadd5_vaddEPKfS1_Pfi,"a",@progbits
	.sectionflags	@""
	.align	4
.nv.constant0._ZN32_GLOBAL__N__60bac53f_4_k_cu_vadd5_vaddEPKfS1_Pfi:
	.zero		924


//--------------------- SYMBOLS --------------------------

	.type		.nv.reservedSmem.offset0,@object
	.size		.nv.reservedSmem.offset0,0x4
